//
// Generated by NVIDIA NVVM Compiler
//
// Compiler Build ID: CL-36424714
// Cuda compilation tools, release 13.0, V13.0.88
// Based on NVVM 20.0.0
//

.version 9.0
.target sm_100
.address_size 64

	// .globl	_Z16map_count_kerneliiiPKiPi

.visible .entry _Z16map_count_kerneliiiPKiPi(
	.param .u32 _Z16map_count_kerneliiiPKiPi_param_0,
	.param .u32 _Z16map_count_kerneliiiPKiPi_param_1,
	.param .u32 _Z16map_count_kerneliiiPKiPi_param_2,
	.param .u64 .ptr .align 1 _Z16map_count_kerneliiiPKiPi_param_3,
	.param .u64 .ptr .align 1 _Z16map_count_kerneliiiPKiPi_param_4
)
{
	.reg .pred 	%p<3>;
	.reg .b32 	%r<17>;
	.reg .b64 	%rd<9>;

	ld.param.u32 	%r6, [_Z16map_count_kerneliiiPKiPi_param_0];
	ld.param.u32 	%r4, [_Z16map_count_kerneliiiPKiPi_param_1];
	ld.param.u32 	%r5, [_Z16map_count_kerneliiiPKiPi_param_2];
	ld.param.u64 	%rd2, [_Z16map_count_kerneliiiPKiPi_param_3];
	ld.param.u64 	%rd3, [_Z16map_count_kerneliiiPKiPi_param_4];
	mov.u32 	%r7, %ntid.x;
	mov.u32 	%r8, %ctaid.x;
	mov.u32 	%r9, %tid.x;
	mad.lo.s32 	%r1, %r7, %r8, %r9;
	setp.ge.s32 	%p1, %r1, %r6;
	@%p1 bra 	$L__BB0_3;
	cvta.to.global.u64 	%rd4, %rd2;
	mul.lo.s32 	%r10, %r1, 3;
	mul.wide.s32 	%rd5, %r10, 4;
	add.s64 	%rd1, %rd4, %rd5;
	ld.global.nc.u32 	%r2, [%rd1+4];
	ld.global.nc.u32 	%r11, [%rd1+8];
	or.b32  	%r12, %r2, %r11;
	setp.lt.s32 	%p2, %r12, 0;
	@%p2 bra 	$L__BB0_3;
	ld.global.nc.u32 	%r13, [%rd1];
	mad.lo.s32 	%r14, %r13, %r4, %r11;
	mad.lo.s32 	%r15, %r14, %r5, %r2;
	cvta.to.global.u64 	%rd6, %rd3;
	mul.wide.s32 	%rd7, %r15, 4;
	add.s64 	%rd8, %rd6, %rd7;
	atom.global.add.u32 	%r16, [%rd8], 1;
$L__BB0_3:
	ret;

}


// ===== COMPILED SASS (sm_100) =====

	.target	sm_100

	.elftype	@"ET_EXEC"


//--------------------- .note.nv.tkinfo           --------------------------
	.section	.note.nv.tkinfo,"",@"SHT_NOTE"
	.sectionflags	@"SHF_NOTE_NV_TKINFO"
	.tkinfo
        /*0018*/ 	.word	0x00000002
        /*0030*/ 	.string	""
        /*0030*/ 	.string	"ptxas"
        /*0030*/ 	.string	"Cuda compilation tools, release 13.0, V13.0.88"
        /*0030*/ 	.string	"Build cuda_13.0.r13.0/compiler.36424714_0"
        /*0030*/ 	.string	"-arch sm_100 -m 64 "



//--------------------- .note.nv.cuinfo           --------------------------
	.section	.note.nv.cuinfo,"",@"SHT_NOTE"
	.sectionflags	@"SHF_NOTE_NV_CUINFO"
        /*0018*/ 	.short	0x0002
        /*001a*/ 	.short	0x0064
        /*001c*/ 	.short	0x0082
	.zero		2


//--------------------- .nv.info                  --------------------------
	.section	.nv.info,"",@"SHT_CUDA_INFO"
	.align	4


	//----- nvinfo : EIATTR_REGCOUNT
	.align		4
        /*0000*/ 	.byte	0x04, 0x2f
        /*0002*/ 	.short	(.L_1 - .L_0)
	.align		4
.L_0:
        /*0004*/ 	.word	index@(_Z16map_count_kerneliiiPKiPi)
        /*0008*/ 	.word	0x0000000c


	//----- nvinfo : EIATTR_FRAME_SIZE
	.align		4
.L_1:
        /*000c*/ 	.byte	0x04, 0x11
        /*000e*/ 	.short	(.L_3 - .L_2)
	.align		4
.L_2:
        /*0010*/ 	.word	index@(_Z16map_count_kerneliiiPKiPi)
        /*0014*/ 	.word	0x00000000


	//----- nvinfo : EIATTR_MIN_STACK_SIZE
	.align		4
.L_3:
        /*0018*/ 	.byte	0x04, 0x12
        /*001a*/ 	.short	(.L_5 - .L_4)
	.align		4
.L_4:
        /*001c*/ 	.word	index@(_Z16map_count_kerneliiiPKiPi)
        /*0020*/ 	.word	0x00000000
.L_5:


//--------------------- .nv.compat                --------------------------
	.section	.nv.compat,"",@"SHT_CUDA_COMPAT_INFO"
	.align	4
        /*0000*/ 	.byte	0x02, 0x09, 0x00, 0x00, 0x02, 0x02, 0x01, 0x00, 0x02, 0x05, 0x05, 0x00, 0x03, 0x07, 0x01, 0x01
        /*0010*/ 	.byte	0x02, 0x03, 0x00, 0x00, 0x02, 0x06, 0x01, 0x00, 0x04, 0x0b, 0x08, 0x00, 0x09, 0x00, 0x00, 0x00
        /*0020*/ 	.byte	0x00, 0x00, 0x00, 0x00


//--------------------- .nv.info._Z16map_count_kerneliiiPKiPi --------------------------
	.section	.nv.info._Z16map_count_kerneliiiPKiPi,"",@"SHT_CUDA_INFO"
	.sectionflags	@""
	.align	4


	//----- nvinfo : EIATTR_CUDA_API_VERSION
	.align		4
        /*0000*/ 	.byte	0x04, 0x37
        /*0002*/ 	.short	(.L_7 - .L_6)
.L_6:
        /*0004*/ 	.word	0x00000082


	//----- nvinfo : EIATTR_KPARAM_INFO
	.align		4
.L_7:
        /*0008*/ 	.byte	0x04, 0x17
        /*000a*/ 	.short	(.L_9 - .L_8)
.L_8:
        /*000c*/ 	.word	0x00000000
        /*0010*/ 	.short	0x0004
        /*0012*/ 	.short	0x0018
        /*0014*/ 	.byte	0x00, 0xf5, 0x21, 0x00


	//----- nvinfo : EIATTR_KPARAM_INFO
	.align		4
.L_9:
        /*0018*/ 	.byte	0x04, 0x17
        /*001a*/ 	.short	(.L_11 - .L_10)
.L_10:
        /*001c*/ 	.word	0x00000000
        /*0020*/ 	.short	0x0003
        /*0022*/ 	.short	0x0010
        /*0024*/ 	.byte	0x00, 0xf5, 0x21, 0x00


	//----- nvinfo : EIATTR_KPARAM_INFO
	.align		4
.L_11:
        /*0028*/ 	.byte	0x04, 0x17
        /*002a*/ 	.short	(.L_13 - .L_12)
.L_12:
        /*002c*/ 	.word	0x00000000
        /*0030*/ 	.short	0x0002
        /*0032*/ 	.short	0x0008
        /*0034*/ 	.byte	0x00, 0xf0, 0x11, 0x00


	//----- nvinfo : EIATTR_KPARAM_INFO
	.align		4
.L_13:
        /*0038*/ 	.byte	0x04, 0x17
        /*003a*/ 	.short	(.L_15 - .L_14)
.L_14:
        /*003c*/ 	.word	0x00000000
        /*0040*/ 	.short	0x0001
        /*0042*/ 	.short	0x0004
        /*0044*/ 	.byte	0x00, 0xf0, 0x11, 0x00


	//----- nvinfo : EIATTR_KPARAM_INFO
	.align		4
.L_15:
        /*0048*/ 	.byte	0x04, 0x17
        /*004a*/ 	.short	(.L_17 - .L_16)
.L_16:
        /*004c*/ 	.word	0x00000000
        /*0050*/ 	.short	0x0000
        /*0052*/ 	.short	0x0000
        /*0054*/ 	.byte	0x00, 0xf0, 0x11, 0x00


	//----- nvinfo : EIATTR_SPARSE_MMA_MASK
	.align		4
.L_17:
        /*0058*/ 	.byte	0x03, 0x50
        /*005a*/ 	.short	0x0000


	//----- nvinfo : EIATTR_MAXREG_COUNT
	.align		4
        /*005c*/ 	.byte	0x03, 0x1b
        /*005e*/ 	.short	0x00ff


	//----- nvinfo : EIATTR_MERCURY_ISA_VERSION
	.align		4
        /*0060*/ 	.byte	0x03, 0x5f
        /*0062*/ 	.short	0x0101


	//----- nvinfo : EIATTR_VRC_CTA_INIT_COUNT
	.align		4
        /*0064*/ 	.byte	0x02, 0x4a
	.zero		1
	.zero		1


	//----- nvinfo : EIATTR_EXIT_INSTR_OFFSETS
	.align		4
        /*0068*/ 	.byte	0x04, 0x1c
        /*006a*/ 	.short	(.L_19 - .L_18)


	//   ....[0]....
.L_18:
        /*006c*/ 	.word	0x00000070


	//   ....[1]....
        /*0070*/ 	.word	0x00000100


	//   ....[2]....
        /*0074*/ 	.word	0x000001a0


	//----- nvinfo : EIATTR_CBANK_PARAM_SIZE
	.align		4
.L_19:
        /*0078*/ 	.byte	0x03, 0x19
        /*007a*/ 	.short	0x0020


	//----- nvinfo : EIATTR_PARAM_CBANK
	.align		4
        /*007c*/ 	.byte	0x04, 0x0a
        /*007e*/ 	.short	(.L_21 - .L_20)
	.align		4
.L_20:
        /*0080*/ 	.word	index@(.nv.constant0._Z16map_count_kerneliiiPKiPi)
        /*0084*/ 	.short	0x0380
        /*0086*/ 	.short	0x0020


	//----- nvinfo : EIATTR_SW_WAR
	.align		4
.L_21:
        /*0088*/ 	.byte	0x04, 0x36
        /*008a*/ 	.short	(.L_23 - .L_22)
.L_22:
        /*008c*/ 	.word	0x00000008
.L_23:


//--------------------- .nv.callgraph             --------------------------
	.section	.nv.callgraph,"",@"SHT_CUDA_CALLGRAPH"
	.align	4
	.sectionentsize	8
	.align		4
        /*0000*/ 	.word	0x00000000
	.align		4
        /*0004*/ 	.word	0xffffffff
	.align		4
        /*0008*/ 	.word	0x00000000
	.align		4
        /*000c*/ 	.word	0xfffffffe
	.align		4
        /*0010*/ 	.word	0x00000000
	.align		4
        /*0014*/ 	.word	0xfffffffd
	.align		4
        /*0018*/ 	.word	0x00000000
	.align		4
        /*001c*/ 	.word	0xfffffffc


//--------------------- .text._Z16map_count_kerneliiiPKiPi --------------------------
	.section	.text._Z16map_count_kerneliiiPKiPi,"ax",@progbits
	.align	128
        .global         _Z16map_count_kerneliiiPKiPi
        .type           _Z16map_count_kerneliiiPKiPi,@function
        .size           _Z16map_count_kerneliiiPKiPi,(.L_x_1 - _Z16map_count_kerneliiiPKiPi)
        .other          _Z16map_count_kerneliiiPKiPi,@"STO_CUDA_ENTRY STV_DEFAULT"
_Z16map_count_kerneliiiPKiPi:
.text._Z16map_count_kerneliiiPKiPi:
[----:B------:R-:W-:Y:S01]  /*0000*/  LDC R1, c[0x0][0x37c] ;  /* 0x0000df00ff017b82 */ /* 0x000fe20000000800 */
[----:B------:R-:W0:Y:S01]  /*0010*/  S2R R0, SR_CTAID.X ;  /* 0x0000000000007919 */ /* 0x000e220000002500 */
[----:B------:R-:W0:Y:S01]  /*0020*/  LDCU UR4, c[0x0][0x360] ;  /* 0x00006c00ff0477ac */ /* 0x000e220008000800 */
[----:B------:R-:W0:Y:S01]  /*0030*/  S2R R3, SR_TID.X ;  /* 0x0000000000037919 */ /* 0x000e220000002100 */
[----:B------:R-:W1:Y:S01]  /*0040*/  LDCU UR5, c[0x0][0x380] ;  /* 0x00007000ff0577ac */ /* 0x000e620008000800 */
[----:B0-----:R-:W-:-:S05]  /*0050*/  IMAD R0, R0, UR4, R3 ;  /* 0x0000000400007c24 */ /* 0x001fca000f8e0203 */
[----:B-1----:R-:W-:-:S13]  /*0060*/  ISETP.GE.AND P0, PT, R0, UR5, PT ;  /* 0x0000000500007c0c */ /* 0x002fda000bf06270 */
[----:B------:R-:W-:Y:S05]  /*0070*/  @P0 EXIT ;  /* 0x000000000000094d */ /* 0x000fea0003800000 */
[----:B------:R-:W0:Y:S01]  /*0080*/  LDC.64 R2, c[0x0][0x390] ;  /* 0x0000e400ff027b82 */ /* 0x000e220000000a00 */
[----:B------:R-:W1:Y:S01]  /*0090*/  LDCU.64 UR4, c[0x0][0x358] ;  /* 0x00006b00ff0477ac */ /* 0x000e620008000a00 */
[----:B------:R-:W-:-:S04]  /*00a0*/  IMAD R5, R0, 0x3, RZ ;  /* 0x0000000300057824 */ /* 0x000fc800078e02ff */
[----:B0-----:R-:W-:-:S05]  /*00b0*/  IMAD.WIDE R2, R5, 0x4, R2 ;  /* 0x0000000405027825 */ /* 0x001fca00078e0202 */
[----:B-1----:R-:W2:Y:S04]  /*00c0*/  LDG.E.CONSTANT R0, desc[UR4][R2.64+0x4] ;  /* 0x0000040402007981 */ /* 0x002ea8000c1e9900 */
[----:B------:R-:W2:Y:S02]  /*00d0*/  LDG.E.CONSTANT R7, desc[UR4][R2.64+0x8] ;  /* 0x0000080402077981 */ /* 0x000ea4000c1e9900 */
[----:B--2---:R-:W-:-:S04]  /*00e0*/  LOP3.LUT R4, R0, R7, RZ, 0xfc, !PT ;  /* 0x0000000700047212 */ /* 0x004fc800078efcff */
[----:B------:R-:W-:-:S13]  /*00f0*/  ISETP.GE.AND P0, PT, R4, RZ, PT ;  /* 0x000000ff0400720c */ /* 0x000fda0003f06270 */
[----:B------:R-:W-:Y:S05]  /*0100*/  @!P0 EXIT ;  /* 0x000000000000894d */ /* 0x000fea0003800000 */
[----:B------:R-:W2:Y:S01]  /*0110*/  LDG.E.CONSTANT R2, desc[UR4][R2.64] ;  /* 0x0000000402027981 */ /* 0x000ea2000c1e9900 */
[----:B------:R-:W2:Y:S01]  /*0120*/  LDCU UR6, c[0x0][0x384] ;  /* 0x00007080ff0677ac */ /* 0x000ea20008000800 */
[----:B------:R-:W0:Y:S01]  /*0130*/  LDC.64 R4, c[0x0][0x398] ;  /* 0x0000e600ff047b82 */ /* 0x000e220000000a00 */
[----:B------:R-:W-:Y:S01]  /*0140*/  HFMA2 R9, -RZ, RZ, 0, 5.9604644775390625e-08 ;  /* 0x00000001ff097431 */ /* 0x000fe200000001ff */
[----:B------:R-:W1:Y:S01]  /*0150*/  LDCU UR7, c[0x0][0x388] ;  /* 0x00007100ff0777ac */ /* 0x000e620008000800 */
[----:B--2---:R-:W-:-:S04]  /*0160*/  IMAD R7, R2, UR6, R7 ;  /* 0x0000000602077c24 */ /* 0x004fc8000f8e0207 */
[----:B-1----:R-:W-:-:S04]  /*0170*/  IMAD R7, R7, UR7, R0 ;  /* 0x0000000707077c24 */ /* 0x002fc8000f8e0200 */
[----:B0-----:R-:W-:-:S05]  /*0180*/  IMAD.WIDE R4, R7, 0x4, R4 ;  /* 0x0000000407047825 */ /* 0x001fca00078e0204 */
[----:B------:R-:W-:Y:S01]  /*0190*/  REDG.E.ADD.STRONG.GPU desc[UR4][R4.64], R9 ;  /* 0x000000090400798e */ /* 0x000fe2000c12e104 */
[----:B------:R-:W-:Y:S05]  /*01a0*/  EXIT ;  /* 0x000000000000794d */ /* 0x000fea0003800000 */
.L_x_0:
[----:B------:R-:W-:-:S00]  /*01b0*/  BRA `(.L_x_0) ;  /* 0xfffffffc00fc7947 */ /* 0x000fc0000383ffff */
[----:B------:R-:W-:-:S00]  /*01c0*/  NOP ;  /* 0x0000000000007918 */ /* 0x000fc00000000000 */
        /* <DEDUP_REMOVED lines=11> */
.L_x_1:


//--------------------- .nv.shared.reserved.0     --------------------------
	.section	.nv.shared.reserved.0,"aw",@nobits
	.weak		__nv_reservedSMEM_offset_0_alias
	.size		__nv_reservedSMEM_offset_0_alias, 0, 64
	.other		__nv_reservedSMEM_offset_0_alias,@"STO_CUDA_RESERVED_SHARED STV_DEFAULT"
__nv_reservedSMEM_offset_0_alias:
	.zero		0
	.zero		64


//--------------------- .nv.constant0._Z16map_count_kerneliiiPKiPi --------------------------
	.section	.nv.constant0._Z16map_count_kerneliiiPKiPi,"a",@progbits
	.sectionflags	@""
	.align	4
.nv.constant0._Z16map_count_kerneliiiPKiPi:
	.zero		928


//--------------------- SYMBOLS --------------------------

	.type		.nv.reservedSmem.offset0,@object
	.size		.nv.reservedSmem.offset0,0x4
